//
// Generated by NVIDIA NVVM Compiler
//
// Compiler Build ID: CL-36424714
// Cuda compilation tools, release 13.0, V13.0.88
// Based on NVVM 20.0.0
//

.version 9.0
.target sm_100
.address_size 64

	// .globl	_Z9kernelRowPfS_S_iii

.visible .entry _Z9kernelRowPfS_S_iii(
	.param .u64 .ptr .align 1 _Z9kernelRowPfS_S_iii_param_0,
	.param .u64 .ptr .align 1 _Z9kernelRowPfS_S_iii_param_1,
	.param .u64 .ptr .align 1 _Z9kernelRowPfS_S_iii_param_2,
	.param .u32 _Z9kernelRowPfS_S_iii_param_3,
	.param .u32 _Z9kernelRowPfS_S_iii_param_4,
	.param .u32 _Z9kernelRowPfS_S_iii_param_5
)
{
	.reg .pred 	%p<7>;
	.reg .b16 	%rs<3>;
	.reg .b32 	%r<67>;
	.reg .b32 	%f<103>;
	.reg .b64 	%rd<27>;

	ld.param.u64 	%rd5, [_Z9kernelRowPfS_S_iii_param_0];
	ld.param.u64 	%rd6, [_Z9kernelRowPfS_S_iii_param_1];
	ld.param.u64 	%rd4, [_Z9kernelRowPfS_S_iii_param_2];
	ld.param.u32 	%r33, [_Z9kernelRowPfS_S_iii_param_3];
	ld.param.u32 	%r34, [_Z9kernelRowPfS_S_iii_param_5];
	cvta.to.global.u64 	%rd1, %rd6;
	cvta.to.global.u64 	%rd2, %rd5;
	mov.u32 	%r35, %ctaid.x;
	mov.u32 	%r36, %ntid.x;
	mul.lo.s32 	%r1, %r35, %r36;
	mov.u32 	%r2, %tid.x;
	add.s32 	%r3, %r1, %r2;
	add.s32 	%r4, %r3, %r34;
	mov.u32 	%r37, %ctaid.y;
	mov.u32 	%r38, %ntid.y;
	mov.u32 	%r39, %tid.y;
	mad.lo.s32 	%r40, %r37, %r38, %r39;
	add.s32 	%r5, %r40, %r34;
	setp.lt.s32 	%p1, %r34, 0;
	mov.f32 	%f98, 0f00000000;
	@%p1 bra 	$L__BB0_10;
	neg.s32 	%r61, %r34;
	shl.b32 	%r7, %r34, 1;
	add.s32 	%r41, %r7, %r33;
	mul.lo.s32 	%r8, %r41, %r5;
	add.s32 	%r9, %r8, %r4;
	setp.lt.u32 	%p2, %r34, 8;
	mov.f32 	%f98, 0f00000000;
	@%p2 bra 	$L__BB0_4;
	add.s32 	%r42, %r7, 1;
	and.b32  	%r43, %r42, 2147483632;
	neg.s32 	%r59, %r43;
	add.s32 	%r57, %r3, %r8;
	mov.f32 	%f98, 0f00000000;
	mov.u32 	%r58, %r7;
$L__BB0_3:
	.pragma "nounroll";
	mul.wide.s32 	%rd7, %r57, 4;
	add.s64 	%rd8, %rd2, %rd7;
	ld.global.f32 	%f14, [%rd8];
	mul.wide.s32 	%rd9, %r58, 4;
	add.s64 	%rd10, %rd1, %rd9;
	ld.global.f32 	%f15, [%rd10];
	fma.rn.f32 	%f16, %f14, %f15, %f98;
	ld.global.f32 	%f17, [%rd8+4];
	ld.global.f32 	%f18, [%rd10+-4];
	fma.rn.f32 	%f19, %f17, %f18, %f16;
	ld.global.f32 	%f20, [%rd8+8];
	ld.global.f32 	%f21, [%rd10+-8];
	fma.rn.f32 	%f22, %f20, %f21, %f19;
	ld.global.f32 	%f23, [%rd8+12];
	ld.global.f32 	%f24, [%rd10+-12];
	fma.rn.f32 	%f25, %f23, %f24, %f22;
	ld.global.f32 	%f26, [%rd8+16];
	ld.global.f32 	%f27, [%rd10+-16];
	fma.rn.f32 	%f28, %f26, %f27, %f25;
	ld.global.f32 	%f29, [%rd8+20];
	ld.global.f32 	%f30, [%rd10+-20];
	fma.rn.f32 	%f31, %f29, %f30, %f28;
	ld.global.f32 	%f32, [%rd8+24];
	ld.global.f32 	%f33, [%rd10+-24];
	fma.rn.f32 	%f34, %f32, %f33, %f31;
	ld.global.f32 	%f35, [%rd8+28];
	ld.global.f32 	%f36, [%rd10+-28];
	fma.rn.f32 	%f37, %f35, %f36, %f34;
	ld.global.f32 	%f38, [%rd8+32];
	ld.global.f32 	%f39, [%rd10+-32];
	fma.rn.f32 	%f40, %f38, %f39, %f37;
	ld.global.f32 	%f41, [%rd8+36];
	ld.global.f32 	%f42, [%rd10+-36];
	fma.rn.f32 	%f43, %f41, %f42, %f40;
	ld.global.f32 	%f44, [%rd8+40];
	ld.global.f32 	%f45, [%rd10+-40];
	fma.rn.f32 	%f46, %f44, %f45, %f43;
	ld.global.f32 	%f47, [%rd8+44];
	ld.global.f32 	%f48, [%rd10+-44];
	fma.rn.f32 	%f49, %f47, %f48, %f46;
	ld.global.f32 	%f50, [%rd8+48];
	ld.global.f32 	%f51, [%rd10+-48];
	fma.rn.f32 	%f52, %f50, %f51, %f49;
	ld.global.f32 	%f53, [%rd8+52];
	ld.global.f32 	%f54, [%rd10+-52];
	fma.rn.f32 	%f55, %f53, %f54, %f52;
	ld.global.f32 	%f56, [%rd8+56];
	ld.global.f32 	%f57, [%rd10+-56];
	fma.rn.f32 	%f58, %f56, %f57, %f55;
	ld.global.f32 	%f59, [%rd8+60];
	ld.global.f32 	%f60, [%rd10+-60];
	fma.rn.f32 	%f98, %f59, %f60, %f58;
	add.s32 	%r61, %r61, 16;
	add.s32 	%r59, %r59, 16;
	add.s32 	%r58, %r58, -16;
	add.s32 	%r57, %r57, 16;
	setp.ne.s32 	%p3, %r59, 0;
	@%p3 bra 	$L__BB0_3;
$L__BB0_4:
	and.b32  	%r44, %r7, 14;
	setp.lt.u32 	%p4, %r44, 7;
	@%p4 bra 	$L__BB0_6;
	add.s32 	%r45, %r9, %r61;
	mul.wide.s32 	%rd11, %r45, 4;
	add.s64 	%rd12, %rd2, %rd11;
	ld.global.f32 	%f61, [%rd12];
	sub.s32 	%r46, %r34, %r61;
	mul.wide.s32 	%rd13, %r46, 4;
	add.s64 	%rd14, %rd1, %rd13;
	ld.global.f32 	%f62, [%rd14];
	fma.rn.f32 	%f63, %f61, %f62, %f98;
	ld.global.f32 	%f64, [%rd12+4];
	ld.global.f32 	%f65, [%rd14+-4];
	fma.rn.f32 	%f66, %f64, %f65, %f63;
	ld.global.f32 	%f67, [%rd12+8];
	ld.global.f32 	%f68, [%rd14+-8];
	fma.rn.f32 	%f69, %f67, %f68, %f66;
	ld.global.f32 	%f70, [%rd12+12];
	ld.global.f32 	%f71, [%rd14+-12];
	fma.rn.f32 	%f72, %f70, %f71, %f69;
	ld.global.f32 	%f73, [%rd12+16];
	ld.global.f32 	%f74, [%rd14+-16];
	fma.rn.f32 	%f75, %f73, %f74, %f72;
	ld.global.f32 	%f76, [%rd12+20];
	ld.global.f32 	%f77, [%rd14+-20];
	fma.rn.f32 	%f78, %f76, %f77, %f75;
	ld.global.f32 	%f79, [%rd12+24];
	ld.global.f32 	%f80, [%rd14+-24];
	fma.rn.f32 	%f81, %f79, %f80, %f78;
	ld.global.f32 	%f82, [%rd12+28];
	ld.global.f32 	%f83, [%rd14+-28];
	fma.rn.f32 	%f98, %f82, %f83, %f81;
	add.s32 	%r61, %r61, 8;
$L__BB0_6:
	and.b32  	%r47, %r7, 6;
	setp.lt.u32 	%p5, %r47, 3;
	@%p5 bra 	$L__BB0_8;
	add.s32 	%r48, %r9, %r61;
	mul.wide.s32 	%rd15, %r48, 4;
	add.s64 	%rd16, %rd2, %rd15;
	ld.global.f32 	%f84, [%rd16];
	sub.s32 	%r49, %r34, %r61;
	mul.wide.s32 	%rd17, %r49, 4;
	add.s64 	%rd18, %rd1, %rd17;
	ld.global.f32 	%f85, [%rd18];
	fma.rn.f32 	%f86, %f84, %f85, %f98;
	ld.global.f32 	%f87, [%rd16+4];
	ld.global.f32 	%f88, [%rd18+-4];
	fma.rn.f32 	%f89, %f87, %f88, %f86;
	ld.global.f32 	%f90, [%rd16+8];
	ld.global.f32 	%f91, [%rd18+-8];
	fma.rn.f32 	%f92, %f90, %f91, %f89;
	ld.global.f32 	%f93, [%rd16+12];
	ld.global.f32 	%f94, [%rd18+-12];
	fma.rn.f32 	%f98, %f93, %f94, %f92;
	add.s32 	%r61, %r61, 4;
$L__BB0_8:
	mul.wide.s32 	%rd19, %r34, 4;
	add.s64 	%rd3, %rd1, %rd19;
	add.s32 	%r50, %r2, %r61;
	add.s32 	%r51, %r50, %r34;
	add.s32 	%r52, %r51, %r1;
	add.s32 	%r65, %r52, %r8;
	cvt.u16.u32 	%rs1, %r34;
	and.b16  	%rs2, %rs1, 1;
	mul.wide.u16 	%r53, %rs2, 2;
	neg.s32 	%r64, %r53;
$L__BB0_9:
	.pragma "nounroll";
	mul.wide.s32 	%rd20, %r61, 4;
	sub.s64 	%rd21, %rd3, %rd20;
	mul.wide.s32 	%rd22, %r65, 4;
	add.s64 	%rd23, %rd2, %rd22;
	ld.global.f32 	%f95, [%rd23];
	ld.global.f32 	%f96, [%rd21];
	fma.rn.f32 	%f98, %f95, %f96, %f98;
	add.s32 	%r61, %r61, 1;
	add.s32 	%r65, %r65, 1;
	add.s32 	%r64, %r64, 1;
	setp.ne.s32 	%p6, %r64, 1;
	@%p6 bra 	$L__BB0_9;
$L__BB0_10:
	cvta.to.global.u64 	%rd24, %rd4;
	shl.b32 	%r54, %r34, 1;
	add.s32 	%r55, %r54, %r33;
	mad.lo.s32 	%r56, %r55, %r5, %r4;
	mul.wide.s32 	%rd25, %r56, 4;
	add.s64 	%rd26, %rd24, %rd25;
	st.global.f32 	[%rd26], %f98;
	ret;

}
	// .globl	_Z12kernelColumnPfS_S_iii
.visible .entry _Z12kernelColumnPfS_S_iii(
	.param .u64 .ptr .align 1 _Z12kernelColumnPfS_S_iii_param_0,
	.param .u64 .ptr .align 1 _Z12kernelColumnPfS_S_iii_param_1,
	.param .u64 .ptr .align 1 _Z12kernelColumnPfS_S_iii_param_2,
	.param .u32 _Z12kernelColumnPfS_S_iii_param_3,
	.param .u32 _Z12kernelColumnPfS_S_iii_param_4,
	.param .u32 _Z12kernelColumnPfS_S_iii_param_5
)
{
	.reg .pred 	%p<7>;
	.reg .b32 	%r<60>;
	.reg .b32 	%f<59>;
	.reg .b64 	%rd<39>;

	ld.param.u64 	%rd4, [_Z12kernelColumnPfS_S_iii_param_0];
	ld.param.u64 	%rd5, [_Z12kernelColumnPfS_S_iii_param_1];
	ld.param.u64 	%rd3, [_Z12kernelColumnPfS_S_iii_param_2];
	ld.param.u32 	%r25, [_Z12kernelColumnPfS_S_iii_param_3];
	ld.param.u32 	%r26, [_Z12kernelColumnPfS_S_iii_param_5];
	cvta.to.global.u64 	%rd1, %rd5;
	cvta.to.global.u64 	%rd2, %rd4;
	mov.u32 	%r27, %ctaid.x;
	mov.u32 	%r28, %ntid.x;
	mul.lo.s32 	%r1, %r27, %r28;
	mov.u32 	%r2, %tid.x;
	add.s32 	%r29, %r1, %r2;
	add.s32 	%r3, %r29, %r26;
	mov.u32 	%r30, %ctaid.y;
	mov.u32 	%r31, %ntid.y;
	mov.u32 	%r32, %tid.y;
	mad.lo.s32 	%r4, %r30, %r31, %r32;
	add.s32 	%r5, %r4, %r26;
	setp.lt.s32 	%p1, %r26, 0;
	mov.f32 	%f58, 0f00000000;
	@%p1 bra 	$L__BB1_9;
	neg.s32 	%r57, %r26;
	shl.b32 	%r7, %r26, 1;
	add.s32 	%r8, %r7, %r25;
	setp.lt.u32 	%p2, %r26, 4;
	mov.f32 	%f55, 0f00000000;
	@%p2 bra 	$L__BB1_4;
	add.s32 	%r33, %r7, 1;
	and.b32  	%r34, %r33, 2147483640;
	neg.s32 	%r55, %r34;
	add.s32 	%r35, %r2, %r26;
	add.s32 	%r36, %r35, %r1;
	mad.lo.s32 	%r53, %r4, %r8, %r36;
	shl.b32 	%r37, %r26, 4;
	shl.b32 	%r38, %r25, 3;
	add.s32 	%r11, %r37, %r38;
	mov.f32 	%f55, 0f00000000;
	mul.wide.s32 	%rd10, %r8, 4;
	mov.u32 	%r54, %r7;
$L__BB1_3:
	.pragma "nounroll";
	mul.wide.s32 	%rd6, %r53, 4;
	add.s64 	%rd7, %rd2, %rd6;
	ld.global.f32 	%f13, [%rd7];
	mul.wide.s32 	%rd8, %r54, 4;
	add.s64 	%rd9, %rd1, %rd8;
	ld.global.f32 	%f14, [%rd9];
	fma.rn.f32 	%f15, %f13, %f14, %f55;
	add.s64 	%rd11, %rd7, %rd10;
	ld.global.f32 	%f16, [%rd11];
	ld.global.f32 	%f17, [%rd9+-4];
	fma.rn.f32 	%f18, %f16, %f17, %f15;
	add.s64 	%rd12, %rd11, %rd10;
	ld.global.f32 	%f19, [%rd12];
	ld.global.f32 	%f20, [%rd9+-8];
	fma.rn.f32 	%f21, %f19, %f20, %f18;
	add.s64 	%rd13, %rd12, %rd10;
	ld.global.f32 	%f22, [%rd13];
	ld.global.f32 	%f23, [%rd9+-12];
	fma.rn.f32 	%f24, %f22, %f23, %f21;
	add.s64 	%rd14, %rd13, %rd10;
	ld.global.f32 	%f25, [%rd14];
	ld.global.f32 	%f26, [%rd9+-16];
	fma.rn.f32 	%f27, %f25, %f26, %f24;
	add.s64 	%rd15, %rd14, %rd10;
	ld.global.f32 	%f28, [%rd15];
	ld.global.f32 	%f29, [%rd9+-20];
	fma.rn.f32 	%f30, %f28, %f29, %f27;
	add.s64 	%rd16, %rd15, %rd10;
	ld.global.f32 	%f31, [%rd16];
	ld.global.f32 	%f32, [%rd9+-24];
	fma.rn.f32 	%f33, %f31, %f32, %f30;
	add.s64 	%rd17, %rd16, %rd10;
	ld.global.f32 	%f34, [%rd17];
	ld.global.f32 	%f35, [%rd9+-28];
	fma.rn.f32 	%f55, %f34, %f35, %f33;
	add.s32 	%r57, %r57, 8;
	add.s32 	%r55, %r55, 8;
	add.s32 	%r54, %r54, -8;
	add.s32 	%r53, %r53, %r11;
	setp.ne.s32 	%p3, %r55, 0;
	@%p3 bra 	$L__BB1_3;
$L__BB1_4:
	and.b32  	%r39, %r7, 6;
	setp.lt.u32 	%p4, %r39, 3;
	@%p4 bra 	$L__BB1_6;
	add.s32 	%r40, %r57, %r5;
	mad.lo.s32 	%r41, %r40, %r8, %r3;
	mul.wide.s32 	%rd18, %r41, 4;
	add.s64 	%rd19, %rd2, %rd18;
	ld.global.f32 	%f36, [%rd19];
	sub.s32 	%r42, %r26, %r57;
	mul.wide.s32 	%rd20, %r42, 4;
	add.s64 	%rd21, %rd1, %rd20;
	ld.global.f32 	%f37, [%rd21];
	fma.rn.f32 	%f38, %f36, %f37, %f55;
	mul.wide.s32 	%rd22, %r8, 4;
	add.s64 	%rd23, %rd19, %rd22;
	ld.global.f32 	%f39, [%rd23];
	ld.global.f32 	%f40, [%rd21+-4];
	fma.rn.f32 	%f41, %f39, %f40, %f38;
	add.s64 	%rd24, %rd23, %rd22;
	ld.global.f32 	%f42, [%rd24];
	ld.global.f32 	%f43, [%rd21+-8];
	fma.rn.f32 	%f44, %f42, %f43, %f41;
	add.s64 	%rd25, %rd24, %rd22;
	ld.global.f32 	%f45, [%rd25];
	ld.global.f32 	%f46, [%rd21+-12];
	fma.rn.f32 	%f55, %f45, %f46, %f44;
	add.s32 	%r57, %r57, 4;
$L__BB1_6:
	and.b32  	%r43, %r26, 1;
	setp.eq.b32 	%p5, %r43, 1;
	not.pred 	%p6, %p5;
	@%p6 bra 	$L__BB1_8;
	add.s32 	%r44, %r57, %r5;
	mad.lo.s32 	%r45, %r44, %r8, %r3;
	mul.wide.s32 	%rd26, %r45, 4;
	add.s64 	%rd27, %rd2, %rd26;
	ld.global.f32 	%f47, [%rd27];
	sub.s32 	%r46, %r26, %r57;
	mul.wide.s32 	%rd28, %r46, 4;
	add.s64 	%rd29, %rd1, %rd28;
	ld.global.f32 	%f48, [%rd29];
	fma.rn.f32 	%f49, %f47, %f48, %f55;
	mul.wide.s32 	%rd30, %r8, 4;
	add.s64 	%rd31, %rd27, %rd30;
	ld.global.f32 	%f50, [%rd31];
	ld.global.f32 	%f51, [%rd29+-4];
	fma.rn.f32 	%f55, %f50, %f51, %f49;
	add.s32 	%r57, %r57, 2;
$L__BB1_8:
	add.s32 	%r47, %r57, %r5;
	mad.lo.s32 	%r48, %r47, %r8, %r3;
	mul.wide.s32 	%rd32, %r48, 4;
	add.s64 	%rd33, %rd2, %rd32;
	ld.global.f32 	%f52, [%rd33];
	sub.s32 	%r49, %r26, %r57;
	mul.wide.s32 	%rd34, %r49, 4;
	add.s64 	%rd35, %rd1, %rd34;
	ld.global.f32 	%f53, [%rd35];
	fma.rn.f32 	%f58, %f52, %f53, %f55;
$L__BB1_9:
	cvta.to.global.u64 	%rd36, %rd3;
	shl.b32 	%r50, %r26, 1;
	add.s32 	%r51, %r50, %r25;
	mad.lo.s32 	%r52, %r51, %r5, %r3;
	mul.wide.s32 	%rd37, %r52, 4;
	add.s64 	%rd38, %rd36, %rd37;
	st.global.f32 	[%rd38], %f58;
	ret;

}


// ===== COMPILED SASS (sm_100) =====

	.target	sm_100

	.elftype	@"ET_EXEC"


//--------------------- .note.nv.tkinfo           --------------------------
	.section	.note.nv.tkinfo,"",@"SHT_NOTE"
	.sectionflags	@"SHF_NOTE_NV_TKINFO"
	.tkinfo
        /*0018*/ 	.word	0x00000002
        /*0030*/ 	.string	""
        /*0030*/ 	.string	"ptxas"
        /*0030*/ 	.string	"Cuda compilation tools, release 13.0, V13.0.88"
        /*0030*/ 	.string	"Build cuda_13.0.r13.0/compiler.36424714_0"
        /*0030*/ 	.string	"-arch sm_100 -m 64 "



//--------------------- .note.nv.cuinfo           --------------------------
	.section	.note.nv.cuinfo,"",@"SHT_NOTE"
	.sectionflags	@"SHF_NOTE_NV_CUINFO"
        /*0018*/ 	.short	0x0002
        /*001a*/ 	.short	0x0064
        /*001c*/ 	.short	0x0082
	.zero		2


//--------------------- .nv.info                  --------------------------
	.section	.nv.info,"",@"SHT_CUDA_INFO"
	.align	4


	//----- nvinfo : EIATTR_REGCOUNT
	.align		4
        /*0000*/ 	.byte	0x04, 0x2f
        /*0002*/ 	.short	(.L_1 - .L_0)
	.align		4
.L_0:
        /*0004*/ 	.word	index@(_Z9kernelRowPfS_S_iii)
        /*0008*/ 	.word	0x0000001f


	//----- nvinfo : EIATTR_FRAME_SIZE
	.align		4
.L_1:
        /*000c*/ 	.byte	0x04, 0x11
        /*000e*/ 	.short	(.L_3 - .L_2)
	.align		4
.L_2:
        /*0010*/ 	.word	index@(_Z9kernelRowPfS_S_iii)
        /*0014*/ 	.word	0x00000000


	//----- nvinfo : EIATTR_REGCOUNT
	.align		4
.L_3:
        /*0018*/ 	.byte	0x04, 0x2f
        /*001a*/ 	.short	(.L_5 - .L_4)
	.align		4
.L_4:
        /*001c*/ 	.word	index@(_Z12kernelColumnPfS_S_iii)
        /*0020*/ 	.word	0x00000020


	//----- nvinfo : EIATTR_FRAME_SIZE
	.align		4
.L_5:
        /*0024*/ 	.byte	0x04, 0x11
        /*0026*/ 	.short	(.L_7 - .L_6)
	.align		4
.L_6:
        /*0028*/ 	.word	index@(_Z12kernelColumnPfS_S_iii)
        /*002c*/ 	.word	0x00000000


	//----- nvinfo : EIATTR_MIN_STACK_SIZE
	.align		4
.L_7:
        /*0030*/ 	.byte	0x04, 0x12
        /*0032*/ 	.short	(.L_9 - .L_8)
	.align		4
.L_8:
        /*0034*/ 	.word	index@(_Z12kernelColumnPfS_S_iii)
        /*0038*/ 	.word	0x00000000


	//----- nvinfo : EIATTR_MIN_STACK_SIZE
	.align		4
.L_9:
        /*003c*/ 	.byte	0x04, 0x12
        /*003e*/ 	.short	(.L_11 - .L_10)
	.align		4
.L_10:
        /*0040*/ 	.word	index@(_Z9kernelRowPfS_S_iii)
        /*0044*/ 	.word	0x00000000
.L_11:


//--------------------- .nv.compat                --------------------------
	.section	.nv.compat,"",@"SHT_CUDA_COMPAT_INFO"
	.align	4
        /*0000*/ 	.byte	0x02, 0x09, 0x00, 0x00, 0x02, 0x02, 0x01, 0x00, 0x02, 0x05, 0x05, 0x00, 0x03, 0x07, 0x01, 0x01
        /*0010*/ 	.byte	0x02, 0x03, 0x00, 0x00, 0x02, 0x06, 0x01, 0x00, 0x04, 0x0b, 0x08, 0x00, 0x09, 0x00, 0x00, 0x00
        /*0020*/ 	.byte	0x00, 0x00, 0x00, 0x00


//--------------------- .nv.info._Z12kernelColumnPfS_S_iii --------------------------
	.section	.nv.info._Z12kernelColumnPfS_S_iii,"",@"SHT_CUDA_INFO"
	.sectionflags	@""
	.align	4


	//----- nvinfo : EIATTR_CUDA_API_VERSION
	.align		4
        /*0000*/ 	.byte	0x04, 0x37
        /*0002*/ 	.short	(.L_13 - .L_12)
.L_12:
        /*0004*/ 	.word	0x00000082


	//----- nvinfo : EIATTR_KPARAM_INFO
	.align		4
.L_13:
        /*0008*/ 	.byte	0x04, 0x17
        /*000a*/ 	.short	(.L_15 - .L_14)
.L_14:
        /*000c*/ 	.word	0x00000000
        /*0010*/ 	.short	0x0005
        /*0012*/ 	.short	0x0020
        /*0014*/ 	.byte	0x00, 0xf0, 0x11, 0x00


	//----- nvinfo : EIATTR_KPARAM_INFO
	.align		4
.L_15:
        /*0018*/ 	.byte	0x04, 0x17
        /*001a*/ 	.short	(.L_17 - .L_16)
.L_16:
        /*001c*/ 	.word	0x00000000
        /*0020*/ 	.short	0x0004
        /*0022*/ 	.short	0x001c
        /*0024*/ 	.byte	0x00, 0xf0, 0x11, 0x00


	//----- nvinfo : EIATTR_KPARAM_INFO
	.align		4
.L_17:
        /*0028*/ 	.byte	0x04, 0x17
        /*002a*/ 	.short	(.L_19 - .L_18)
.L_18:
        /*002c*/ 	.word	0x00000000
        /*0030*/ 	.short	0x0003
        /*0032*/ 	.short	0x0018
        /*0034*/ 	.byte	0x00, 0xf0, 0x11, 0x00


	//----- nvinfo : EIATTR_KPARAM_INFO
	.align		4
.L_19:
        /*0038*/ 	.byte	0x04, 0x17
        /*003a*/ 	.short	(.L_21 - .L_20)
.L_20:
        /*003c*/ 	.word	0x00000000
        /*0040*/ 	.short	0x0002
        /*0042*/ 	.short	0x0010
        /*0044*/ 	.byte	0x00, 0xf5, 0x21, 0x00


	//----- nvinfo : EIATTR_KPARAM_INFO
	.align		4
.L_21:
        /*0048*/ 	.byte	0x04, 0x17
        /*004a*/ 	.short	(.L_23 - .L_22)
.L_22:
        /*004c*/ 	.word	0x00000000
        /*0050*/ 	.short	0x0001
        /*0052*/ 	.short	0x0008
        /*0054*/ 	.byte	0x00, 0xf5, 0x21, 0x00


	//----- nvinfo : EIATTR_KPARAM_INFO
	.align		4
.L_23:
        /*0058*/ 	.byte	0x04, 0x17
        /*005a*/ 	.short	(.L_25 - .L_24)
.L_24:
        /*005c*/ 	.word	0x00000000
        /*0060*/ 	.short	0x0000
        /*0062*/ 	.short	0x0000
        /*0064*/ 	.byte	0x00, 0xf5, 0x21, 0x00


	//----- nvinfo : EIATTR_SPARSE_MMA_MASK
	.align		4
.L_25:
        /*0068*/ 	.byte	0x03, 0x50
        /*006a*/ 	.short	0x0000


	//----- nvinfo : EIATTR_MAXREG_COUNT
	.align		4
        /*006c*/ 	.byte	0x03, 0x1b
        /*006e*/ 	.short	0x00ff


	//----- nvinfo : EIATTR_MERCURY_ISA_VERSION
	.align		4
        /*0070*/ 	.byte	0x03, 0x5f
        /*0072*/ 	.short	0x0101


	//----- nvinfo : EIATTR_VRC_CTA_INIT_COUNT
	.align		4
        /*0074*/ 	.byte	0x02, 0x4a
	.zero		1
	.zero		1


	//----- nvinfo : EIATTR_EXIT_INSTR_OFFSETS
	.align		4
        /*0078*/ 	.byte	0x04, 0x1c
        /*007a*/ 	.short	(.L_27 - .L_26)


	//   ....[0]....
.L_26:
        /*007c*/ 	.word	0x000007f0


	//----- nvinfo : EIATTR_CBANK_PARAM_SIZE
	.align		4
.L_27:
        /*0080*/ 	.byte	0x03, 0x19
        /*0082*/ 	.short	0x0024


	//----- nvinfo : EIATTR_PARAM_CBANK
	.align		4
        /*0084*/ 	.byte	0x04, 0x0a
        /*0086*/ 	.short	(.L_29 - .L_28)
	.align		4
.L_28:
        /*0088*/ 	.word	index@(.nv.constant0._Z12kernelColumnPfS_S_iii)
        /*008c*/ 	.short	0x0380
        /*008e*/ 	.short	0x0024


	//----- nvinfo : EIATTR_SW_WAR
	.align		4
.L_29:
        /*0090*/ 	.byte	0x04, 0x36
        /*0092*/ 	.short	(.L_31 - .L_30)
.L_30:
        /*0094*/ 	.word	0x00000008
.L_31:


//--------------------- .nv.info._Z9kernelRowPfS_S_iii --------------------------
	.section	.nv.info._Z9kernelRowPfS_S_iii,"",@"SHT_CUDA_INFO"
	.sectionflags	@""
	.align	4


	//----- nvinfo : EIATTR_CUDA_API_VERSION
	.align		4
        /*0000*/ 	.byte	0x04, 0x37
        /*0002*/ 	.short	(.L_33 - .L_32)
.L_32:
        /*0004*/ 	.word	0x00000082


	//----- nvinfo : EIATTR_KPARAM_INFO
	.align		4
.L_33:
        /*0008*/ 	.byte	0x04, 0x17
        /*000a*/ 	.short	(.L_35 - .L_34)
.L_34:
        /*000c*/ 	.word	0x00000000
        /*0010*/ 	.short	0x0005
        /*0012*/ 	.short	0x0020
        /*0014*/ 	.byte	0x00, 0xf0, 0x11, 0x00


	//----- nvinfo : EIATTR_KPARAM_INFO
	.align		4
.L_35:
        /*0018*/ 	.byte	0x04, 0x17
        /*001a*/ 	.short	(.L_37 - .L_36)
.L_36:
        /*001c*/ 	.word	0x00000000
        /*0020*/ 	.short	0x0004
        /*0022*/ 	.short	0x001c
        /*0024*/ 	.byte	0x00, 0xf0, 0x11, 0x00


	//----- nvinfo : EIATTR_KPARAM_INFO
	.align		4
.L_37:
        /*0028*/ 	.byte	0x04, 0x17
        /*002a*/ 	.short	(.L_39 - .L_38)
.L_38:
        /*002c*/ 	.word	0x00000000
        /*0030*/ 	.short	0x0003
        /*0032*/ 	.short	0x0018
        /*0034*/ 	.byte	0x00, 0xf0, 0x11, 0x00


	//----- nvinfo : EIATTR_KPARAM_INFO
	.align		4
.L_39:
        /*0038*/ 	.byte	0x04, 0x17
        /*003a*/ 	.short	(.L_41 - .L_40)
.L_40:
        /*003c*/ 	.word	0x00000000
        /*0040*/ 	.short	0x0002
        /*0042*/ 	.short	0x0010
        /*0044*/ 	.byte	0x00, 0xf5, 0x21, 0x00


	//----- nvinfo : EIATTR_KPARAM_INFO
	.align		4
.L_41:
        /*0048*/ 	.byte	0x04, 0x17
        /*004a*/ 	.short	(.L_43 - .L_42)
.L_42:
        /*004c*/ 	.word	0x00000000
        /*0050*/ 	.short	0x0001
        /*0052*/ 	.short	0x0008
        /*0054*/ 	.byte	0x00, 0xf5, 0x21, 0x00


	//----- nvinfo : EIATTR_KPARAM_INFO
	.align		4
.L_43:
        /*0058*/ 	.byte	0x04, 0x17
        /*005a*/ 	.short	(.L_45 - .L_44)
.L_44:
        /*005c*/ 	.word	0x00000000
        /*0060*/ 	.short	0x0000
        /*0062*/ 	.short	0x0000
        /*0064*/ 	.byte	0x00, 0xf5, 0x21, 0x00


	//----- nvinfo : EIATTR_SPARSE_MMA_MASK
	.align		4
.L_45:
        /*0068*/ 	.byte	0x03, 0x50
        /*006a*/ 	.short	0x0000


	//----- nvinfo : EIATTR_MAXREG_COUNT
	.align		4
        /*006c*/ 	.byte	0x03, 0x1b
        /*006e*/ 	.short	0x00ff


	//----- nvinfo : EIATTR_MERCURY_ISA_VERSION
	.align		4
        /*0070*/ 	.byte	0x03, 0x5f
        /*0072*/ 	.short	0x0101


	//----- nvinfo : EIATTR_VRC_CTA_INIT_COUNT
	.align		4
        /*0074*/ 	.byte	0x02, 0x4a
	.zero		1
	.zero		1


	//----- nvinfo : EIATTR_EXIT_INSTR_OFFSETS
	.align		4
        /*0078*/ 	.byte	0x04, 0x1c
        /*007a*/ 	.short	(.L_47 - .L_46)


	//   ....[0]....
.L_46:
        /*007c*/ 	.word	0x00000ab0


	//----- nvinfo : EIATTR_CBANK_PARAM_SIZE
	.align		4
.L_47:
        /*0080*/ 	.byte	0x03, 0x19
        /*0082*/ 	.short	0x0024


	//----- nvinfo : EIATTR_PARAM_CBANK
	.align		4
        /*0084*/ 	.byte	0x04, 0x0a
        /*0086*/ 	.short	(.L_49 - .L_48)
	.align		4
.L_48:
        /*0088*/ 	.word	index@(.nv.constant0._Z9kernelRowPfS_S_iii)
        /*008c*/ 	.short	0x0380
        /*008e*/ 	.short	0x0024


	//----- nvinfo : EIATTR_SW_WAR
	.align		4
.L_49:
        /*0090*/ 	.byte	0x04, 0x36
        /*0092*/ 	.short	(.L_51 - .L_50)
.L_50:
        /*0094*/ 	.word	0x00000008
.L_51:


//--------------------- .nv.callgraph             --------------------------
	.section	.nv.callgraph,"",@"SHT_CUDA_CALLGRAPH"
	.align	4
	.sectionentsize	8
	.align		4
        /*0000*/ 	.word	0x00000000
	.align		4
        /*0004*/ 	.word	0xffffffff
	.align		4
        /*0008*/ 	.word	0x00000000
	.align		4
        /*000c*/ 	.word	0xfffffffe
	.align		4
        /*0010*/ 	.word	0x00000000
	.align		4
        /*0014*/ 	.word	0xfffffffd
	.align		4
        /*0018*/ 	.word	0x00000000
	.align		4
        /*001c*/ 	.word	0xfffffffc


//--------------------- .text._Z12kernelColumnPfS_S_iii --------------------------
	.section	.text._Z12kernelColumnPfS_S_iii,"ax",@progbits
	.align	128
        .global         _Z12kernelColumnPfS_S_iii
        .type           _Z12kernelColumnPfS_S_iii,@function
        .size           _Z12kernelColumnPfS_S_iii,(.L_x_11 - _Z12kernelColumnPfS_S_iii)
        .other          _Z12kernelColumnPfS_S_iii,@"STO_CUDA_ENTRY STV_DEFAULT"
_Z12kernelColumnPfS_S_iii:
.text._Z12kernelColumnPfS_S_iii:
[----:B------:R-:W-:Y:S08]  /*0000*/  LDC R1, c[0x0][0x37c] ;  /* 0x0000df00ff017b82 */ /* 0x000ff00000000800 */
[----:B------:R-:W0:Y:S01]  /*0010*/  LDC R0, c[0x0][0x3a0] ;  /* 0x0000e800ff007b82 */ /* 0x000e220000000800 */
[----:B------:R-:W1:Y:S01]  /*0020*/  S2R R2, SR_TID.Y ;  /* 0x0000000000027919 */ /* 0x000e620000002200 */
[----:B------:R-:W2:Y:S01]  /*0030*/  LDCU UR5, c[0x0][0x360] ;  /* 0x00006c00ff0577ac */ /* 0x000ea20008000800 */
[----:B------:R-:W-:Y:S01]  /*0040*/  HFMA2 R9, -RZ, RZ, 0, 0 ;  /* 0x00000000ff097431 */ /* 0x000fe200000001ff */
[----:B------:R-:W3:Y:S01]  /*0050*/  S2R R3, SR_TID.X ;  /* 0x0000000000037919 */ /* 0x000ee20000002100 */
[----:B------:R-:W4:Y:S03]  /*0060*/  LDCU.64 UR6, c[0x0][0x358] ;  /* 0x00006b00ff0677ac */ /* 0x000f260008000a00 */
[----:B------:R-:W2:Y:S08]  /*0070*/  S2UR UR4, SR_CTAID.X ;  /* 0x00000000000479c3 */ /* 0x000eb00000002500 */
[----:B------:R-:W1:Y:S08]  /*0080*/  S2UR UR8, SR_CTAID.Y ;  /* 0x00000000000879c3 */ /* 0x000e700000002600 */
[----:B------:R-:W1:Y:S01]  /*0090*/  LDC R15, c[0x0][0x364] ;  /* 0x0000d900ff0f7b82 */ /* 0x000e620000000800 */
[----:B0-----:R-:W-:Y:S01]  /*00a0*/  ISETP.GE.AND P0, PT, R0, RZ, PT ;  /* 0x000000ff0000720c */ /* 0x001fe20003f06270 */
[----:B--2---:R-:W-:-:S06]  /*00b0*/  UIMAD UR4, UR4, UR5, URZ ;  /* 0x00000005040472a4 */ /* 0x004fcc000f8e02ff */
[----:B---3--:R-:W-:Y:S01]  /*00c0*/  IADD3 R12, PT, PT, R0, UR4, R3 ;  /* 0x00000004000c7c10 */ /* 0x008fe2000fffe003 */
[----:B-1----:R-:W-:-:S05]  /*00d0*/  IMAD R15, R15, UR8, R2 ;  /* 0x000000080f0f7c24 */ /* 0x002fca000f8e0202 */
[----:B------:R-:W-:Y:S01]  /*00e0*/  IADD3 R13, PT, PT, R15, R0, RZ ;  /* 0x000000000f0d7210 */ /* 0x000fe20007ffe0ff */
[----:B----4-:R-:W-:Y:S06]  /*00f0*/  @!P0 BRA `(.L_x_0) ;  /* 0x0000000400a48947 */ /* 0x010fec0003800000 */
[----:B------:R-:W0:Y:S01]  /*0100*/  LDC R7, c[0x0][0x398] ;  /* 0x0000e600ff077b82 */ /* 0x000e220000000800 */
[C---:B------:R-:W-:Y:S02]  /*0110*/  ISETP.GE.U32.AND P2, PT, R0.reuse, 0x4, PT ;  /* 0x000000040000780c */ /* 0x040fe40003f46070 */
[C---:B------:R-:W-:Y:S02]  /*0120*/  SHF.L.U32 R16, R0.reuse, 0x1, RZ ;  /* 0x0000000100107819 */ /* 0x040fe400000006ff */
[----:B------:R-:W-:Y:S02]  /*0130*/  LOP3.LUT R8, R0, 0x1, RZ, 0xc0, !PT ;  /* 0x0000000100087812 */ /* 0x000fe400078ec0ff */
[----:B------:R-:W-:Y:S01]  /*0140*/  LOP3.LUT R6, R16, 0x6, RZ, 0xc0, !PT ;  /* 0x0000000610067812 */ /* 0x000fe200078ec0ff */
[----:B------:R-:W1:Y:S01]  /*0150*/  LDC.64 R2, c[0x0][0x380] ;  /* 0x0000e000ff027b82 */ /* 0x000e620000000a00 */
[----:B------:R-:W-:Y:S02]  /*0160*/  ISETP.NE.U32.AND P0, PT, R8, 0x1, PT ;  /* 0x000000010800780c */ /* 0x000fe40003f05070 */
[----:B------:R-:W-:-:S02]  /*0170*/  ISETP.GE.U32.AND P1, PT, R6, 0x3, PT ;  /* 0x000000030600780c */ /* 0x000fc40003f26070 */
[----:B------:R-:W-:Y:S02]  /*0180*/  IADD3 R14, PT, PT, -R0, RZ, RZ ;  /* 0x000000ff000e7210 */ /* 0x000fe40007ffe1ff */
[----:B------:R-:W-:Y:S01]  /*0190*/  MOV R8, RZ ;  /* 0x000000ff00087202 */ /* 0x000fe20000000f00 */
[----:B------:R-:W2:Y:S01]  /*01a0*/  LDC.64 R4, c[0x0][0x388] ;  /* 0x0000e200ff047b82 */ /* 0x000ea20000000a00 */
[----:B0-----:R-:W-:Y:S01]  /*01b0*/  IADD3 R17, PT, PT, R16, R7, RZ ;  /* 0x0000000710117210 */ /* 0x001fe20007ffe0ff */
[----:B------:R-:W-:Y:S06]  /*01c0*/  @!P2 BRA `(.L_x_1) ;  /* 0x0000000000bca947 */ /* 0x000fec0003800000 */
[----:B------:R-:W-:Y:S01]  /*01d0*/  IADD3 R6, PT, PT, R16, 0x1, RZ ;  /* 0x0000000110067810 */ /* 0x000fe20007ffe0ff */
[----:B------:R-:W-:Y:S01]  /*01e0*/  IMAD R15, R15, R17, R12 ;  /* 0x000000110f0f7224 */ /* 0x000fe200078e020c */
[----:B------:R-:W-:Y:S02]  /*01f0*/  LEA R18, R0, R7, 0x1 ;  /* 0x0000000700127211 */ /* 0x000fe400078e08ff */
[----:B------:R-:W-:Y:S02]  /*0200*/  LOP3.LUT R6, R6, 0x7ffffff8, RZ, 0xc0, !PT ;  /* 0x7ffffff806067812 */ /* 0x000fe400078ec0ff */
[----:B------:R-:W-:Y:S02]  /*0210*/  MOV R8, RZ ;  /* 0x000000ff00087202 */ /* 0x000fe40000000f00 */
[----:B------:R-:W-:-:S07]  /*0220*/  IADD3 R19, PT, PT, -R6, RZ, RZ ;  /* 0x000000ff06137210 */ /* 0x000fce0007ffe1ff */
.L_x_2:
[----:B------:R-:W0:Y:S08]  /*0230*/  LDC.64 R10, c[0x0][0x380] ;  /* 0x0000e000ff0a7b82 */ /* 0x000e300000000a00 */
[----:B------:R-:W3:Y:S01]  /*0240*/  LDC.64 R6, c[0x0][0x388] ;  /* 0x0000e200ff067b82 */ /* 0x000ee20000000a00 */
[----:B0-----:R-:W-:-:S05]  /*0250*/  IMAD.WIDE R10, R15, 0x4, R10 ;  /* 0x000000040f0a7825 */ /* 0x001fca00078e020a */
[----:B------:R-:W4:Y:S01]  /*0260*/  LDG.E R9, desc[UR6][R10.64] ;  /* 0x000000060a097981 */ /* 0x000f22000c1e1900 */
[----:B---3--:R-:W-:-:S04]  /*0270*/  IMAD.WIDE R6, R16, 0x4, R6 ;  /* 0x0000000410067825 */ /* 0x008fc800078e0206 */
[C---:B------:R-:W-:Y:S01]  /*0280*/  IMAD.WIDE R24, R17.reuse, 0x4, R10 ;  /* 0x0000000411187825 */ /* 0x040fe200078e020a */
[----:B------:R-:W4:Y:S04]  /*0290*/  LDG.E R28, desc[UR6][R6.64] ;  /* 0x00000006061c7981 */ /* 0x000f28000c1e1900 */
[----:B------:R-:W3:Y:S04]  /*02a0*/  LDG.E R29, desc[UR6][R6.64+-0x4] ;  /* 0xfffffc06061d7981 */ /* 0x000ee8000c1e1900 */
[----:B------:R-:W3:Y:S01]  /*02b0*/  LDG.E R10, desc[UR6][R24.64] ;  /* 0x00000006180a7981 */ /* 0x000ee2000c1e1900 */
[----:B------:R-:W-:-:S03]  /*02c0*/  IMAD.WIDE R22, R17, 0x4, R24 ;  /* 0x0000000411167825 */ /* 0x000fc600078e0218 */
[----:B------:R-:W5:Y:S04]  /*02d0*/  LDG.E R26, desc[UR6][R6.64+-0x8] ;  /* 0xfffff806061a7981 */ /* 0x000f68000c1e1900 */
[----:B------:R-:W5:Y:S01]  /*02e0*/  LDG.E R27, desc[UR6][R22.64] ;  /* 0x00000006161b7981 */ /* 0x000f62000c1e1900 */
[----:B------:R-:W-:-:S03]  /*02f0*/  IMAD.WIDE R20, R17, 0x4, R22 ;  /* 0x0000000411147825 */ /* 0x000fc600078e0216 */
[----:B------:R-:W2:Y:S01]  /*0300*/  LDG.E R25, desc[UR6][R6.64+-0x10] ;  /* 0xfffff00606197981 */ /* 0x000ea2000c1e1900 */
[----:B----4-:R-:W-:Y:S01]  /*0310*/  FFMA R11, R9, R28, R8 ;  /* 0x0000001c090b7223 */ /* 0x010fe20000000008 */
[C---:B------:R-:W-:Y:S02]  /*0320*/  IMAD.WIDE R8, R17.reuse, 0x4, R20 ;  /* 0x0000000411087825 */ /* 0x040fe400078e0214 */
[----:B------:R3:W4:Y:S02]  /*0330*/  LDG.E R28, desc[UR6][R20.64] ;  /* 0x00000006141c7981 */ /* 0x000724000c1e1900 */
[----:B---3--:R-:W-:Y:S01]  /*0340*/  FFMA R20, R10, R29, R11 ;  /* 0x0000001d0a147223 */ /* 0x008fe2000000000b */
[C---:B------:R-:W-:Y:S01]  /*0350*/  IMAD.WIDE R10, R17.reuse, 0x4, R8 ;  /* 0x00000004110a7825 */ /* 0x040fe200078e0208 */
[----:B------:R-:W4:Y:S04]  /*0360*/  LDG.E R29, desc[UR6][R6.64+-0xc] ;  /* 0xfffff406061d7981 */ /* 0x000f28000c1e1900 */
[----:B------:R-:W2:Y:S01]  /*0370*/  LDG.E R8, desc[UR6][R8.64] ;  /* 0x0000000608087981 */ /* 0x000ea2000c1e1900 */
[----:B------:R-:W-:-:S04]  /*0380*/  IMAD.WIDE R22, R17, 0x4, R10 ;  /* 0x0000000411167825 */ /* 0x000fc800078e020a */
[----:B-----5:R-:W-:Y:S01]  /*0390*/  FFMA R27, R27, R26, R20 ;  /* 0x0000001a1b1b7223 */ /* 0x020fe20000000014 */
[----:B------:R-:W3:Y:S04]  /*03a0*/  LDG.E R10, desc[UR6][R10.64] ;  /* 0x000000060a0a7981 */ /* 0x000ee8000c1e1900 */
[----:B------:R-:W3:Y:S01]  /*03b0*/  LDG.E R26, desc[UR6][R6.64+-0x14] ;  /* 0xffffec06061a7981 */ /* 0x000ee2000c1e1900 */
[----:B------:R-:W-:-:S03]  /*03c0*/  IMAD.WIDE R20, R17, 0x4, R22 ;  /* 0x0000000411147825 */ /* 0x000fc600078e0216 */
[----:B------:R-:W5:Y:S04]  /*03d0*/  LDG.E R24, desc[UR6][R22.64] ;  /* 0x0000000616187981 */ /* 0x000f68000c1e1900 */
[----:B------:R-:W5:Y:S04]  /*03e0*/  LDG.E R9, desc[UR6][R6.64+-0x18] ;  /* 0xffffe80606097981 */ /* 0x000f68000c1e1900 */
[----:B------:R-:W5:Y:S04]  /*03f0*/  LDG.E R20, desc[UR6][R20.64] ;  /* 0x0000000614147981 */ /* 0x000f68000c1e1900 */
[----:B------:R-:W5:Y:S01]  /*0400*/  LDG.E R11, desc[UR6][R6.64+-0x1c] ;  /* 0xffffe406060b7981 */ /* 0x000f62000c1e1900 */
[----:B------:R-:W-:-:S04]  /*0410*/  IADD3 R19, PT, PT, R19, 0x8, RZ ;  /* 0x0000000813137810 */ /* 0x000fc80007ffe0ff */
[----:B------:R-:W-:Y:S02]  /*0420*/  ISETP.NE.AND P2, PT, R19, RZ, PT ;  /* 0x000000ff1300720c */ /* 0x000fe40003f45270 */
[----:B------:R-:W-:Y:S02]  /*0430*/  IADD3 R14, PT, PT, R14, 0x8, RZ ;  /* 0x000000080e0e7810 */ /* 0x000fe40007ffe0ff */
[----:B------:R-:W-:Y:S02]  /*0440*/  LEA R15, R18, R15, 0x3 ;  /* 0x0000000f120f7211 */ /* 0x000fe400078e18ff */
[----:B------:R-:W-:Y:S01]  /*0450*/  IADD3 R16, PT, PT, R16, -0x8, RZ ;  /* 0xfffffff810107810 */ /* 0x000fe20007ffe0ff */
[----:B----4-:R-:W-:-:S04]  /*0460*/  FFMA R27, R28, R29, R27 ;  /* 0x0000001d1c1b7223 */ /* 0x010fc8000000001b */
[----:B--2---:R-:W-:-:S04]  /*0470*/  FFMA R25, R8, R25, R27 ;  /* 0x0000001908197223 */ /* 0x004fc8000000001b */
[----:B---3--:R-:W-:-:S04]  /*0480*/  FFMA R25, R10, R26, R25 ;  /* 0x0000001a0a197223 */ /* 0x008fc80000000019 */
[----:B-----5:R-:W-:-:S04]  /*0490*/  FFMA R9, R24, R9, R25 ;  /* 0x0000000918097223 */ /* 0x020fc80000000019 */
[----:B------:R-:W-:Y:S01]  /*04a0*/  FFMA R8, R20, R11, R9 ;  /* 0x0000000b14087223 */ /* 0x000fe20000000009 */
[----:B------:R-:W-:Y:S06]  /*04b0*/  @P2 BRA `(.L_x_2) ;  /* 0xfffffffc005c2947 */ /* 0x000fec000383ffff */
.L_x_1:
[----:B------:R-:W-:Y:S05]  /*04c0*/  @!P1 BRA `(.L_x_3) ;  /* 0x00000000005c9947 */ /* 0x000fea0003800000 */
[----:B------:R-:W0:Y:S01]  /*04d0*/  LDC.64 R20, c[0x0][0x380] ;  /* 0x0000e000ff147b82 */ /* 0x000e220000000a00 */
[----:B------:R-:W-:Y:S02]  /*04e0*/  IADD3 R9, PT, PT, R13, R14, RZ ;  /* 0x0000000e0d097210 */ /* 0x000fe40007ffe0ff */
[----:B------:R-:W-:-:S03]  /*04f0*/  IADD3 R11, PT, PT, -R14, R0, RZ ;  /* 0x000000000e0b7210 */ /* 0x000fc60007ffe1ff */
[----:B------:R-:W-:Y:S02]  /*0500*/  IMAD R9, R17, R9, R12 ;  /* 0x0000000911097224 */ /* 0x000fe400078e020c */
[----:B------:R-:W3:Y:S02]  /*0510*/  LDC.64 R6, c[0x0][0x388] ;  /* 0x0000e200ff067b82 */ /* 0x000ee40000000a00 */
[----:B0-----:R-:W-:-:S04]  /*0520*/  IMAD.WIDE R20, R9, 0x4, R20 ;  /* 0x0000000409147825 */ /* 0x001fc800078e0214 */
[----:B------:R-:W-:Y:S02]  /*0530*/  IMAD.WIDE R22, R17, 0x4, R20 ;  /* 0x0000000411167825 */ /* 0x000fe400078e0214 */
[----:B------:R-:W4:Y:S02]  /*0540*/  LDG.E R21, desc[UR6][R20.64] ;  /* 0x0000000614157981 */ /* 0x000f24000c1e1900 */
[----:B---3--:R-:W-:-:S04]  /*0550*/  IMAD.WIDE R6, R11, 0x4, R6 ;  /* 0x000000040b067825 */ /* 0x008fc800078e0206 */
[C---:B------:R-:W-:Y:S01]  /*0560*/  IMAD.WIDE R10, R17.reuse, 0x4, R22 ;  /* 0x00000004110a7825 */ /* 0x040fe200078e0216 */
[----:B------:R-:W4:Y:S04]  /*0570*/  LDG.E R9, desc[UR6][R6.64] ;  /* 0x0000000606097981 */ /* 0x000f28000c1e1900 */
[----:B------:R-:W3:Y:S01]  /*0580*/  LDG.E R22, desc[UR6][R22.64] ;  /* 0x0000000616167981 */ /* 0x000ee2000c1e1900 */
[----:B------:R-:W-:-:S03]  /*0590*/  IMAD.WIDE R18, R17, 0x4, R10 ;  /* 0x0000000411127825 */ /* 0x000fc600078e020a */
[----:B------:R-:W3:Y:S04]  /*05a0*/  LDG.E R15, desc[UR6][R6.64+-0x4] ;  /* 0xfffffc06060f7981 */ /* 0x000ee8000c1e1900 */
[----:B------:R-:W5:Y:S04]  /*05b0*/  LDG.E R10, desc[UR6][R10.64] ;  /* 0x000000060a0a7981 */ /* 0x000f68000c1e1900 */
[----:B------:R-:W5:Y:S04]  /*05c0*/  LDG.E R16, desc[UR6][R6.64+-0x8] ;  /* 0xfffff80606107981 */ /* 0x000f68000c1e1900 */
[----:B------:R-:W2:Y:S04]  /*05d0*/  LDG.E R18, desc[UR6][R18.64] ;  /* 0x0000000612127981 */ /* 0x000ea8000c1e1900 */
[----:B------:R-:W2:Y:S01]  /*05e0*/  LDG.E R24, desc[UR6][R6.64+-0xc] ;  /* 0xfffff40606187981 */ /* 0x000ea2000c1e1900 */
[----:B------:R-:W-:Y:S01]  /*05f0*/  IADD3 R14, PT, PT, R14, 0x4, RZ ;  /* 0x000000040e0e7810 */ /* 0x000fe20007ffe0ff */
[----:B----4-:R-:W-:-:S04]  /*0600*/  FFMA R9, R21, R9, R8 ;  /* 0x0000000915097223 */ /* 0x010fc80000000008 */
[----:B---3--:R-:W-:-:S04]  /*0610*/  FFMA R9, R22, R15, R9 ;  /* 0x0000000f16097223 */ /* 0x008fc80000000009 */
[----:B-----5:R-:W-:-:S04]  /*0620*/  FFMA R9, R10, R16, R9 ;  /* 0x000000100a097223 */ /* 0x020fc80000000009 */
[----:B--2---:R-:W-:-:S07]  /*0630*/  FFMA R8, R18, R24, R9 ;  /* 0x0000001812087223 */ /* 0x004fce0000000009 */
.L_x_3:
[----:B------:R-:W-:Y:S02]  /*0640*/  @!P0 IADD3 R6, PT, PT, R13, R14, RZ ;  /* 0x0000000e0d068210 */ /* 0x000fe40007ffe0ff */
[C---:B------:R-:W-:Y:S02]  /*0650*/  @!P0 IADD3 R7, PT, PT, -R14.reuse, R0, RZ ;  /* 0x000000000e078210 */ /* 0x040fe40007ffe1ff */
[----:B------:R-:W-:Y:S01]  /*0660*/  @!P0 IADD3 R14, PT, PT, R14, 0x2, RZ ;  /* 0x000000020e0e8810 */ /* 0x000fe20007ffe0ff */
[----:B------:R-:W-:Y:S02]  /*0670*/  @!P0 IMAD R19, R17, R6, R12 ;  /* 0x0000000611138224 */ /* 0x000fe400078e020c */
[----:B--2---:R-:W-:Y:S01]  /*0680*/  @!P0 IMAD.WIDE R6, R7, 0x4, R4 ;  /* 0x0000000407068825 */ /* 0x004fe200078e0204 */
[----:B------:R-:W-:Y:S02]  /*0690*/  IADD3 R9, PT, PT, R13, R14, RZ ;  /* 0x0000000e0d097210 */ /* 0x000fe40007ffe0ff */
[----:B------:R-:W-:Y:S01]  /*06a0*/  IADD3 R15, PT, PT, -R14, R0, RZ ;  /* 0x000000000e0f7210 */ /* 0x000fe20007ffe1ff */
[----:B-1----:R-:W-:Y:S01]  /*06b0*/  @!P0 IMAD.WIDE R18, R19, 0x4, R2 ;  /* 0x0000000413128825 */ /* 0x002fe200078e0202 */
[----:B------:R-:W2:Y:S03]  /*06c0*/  @!P0 LDG.E R14, desc[UR6][R6.64] ;  /* 0x00000006060e8981 */ /* 0x000ea6000c1e1900 */
[----:B------:R-:W-:-:S02]  /*06d0*/  IMAD R9, R17, R9, R12 ;  /* 0x0000000911097224 */ /* 0x000fc400078e020c */
[----:B------:R-:W-:Y:S02]  /*06e0*/  @!P0 IMAD.WIDE R10, R17, 0x4, R18 ;  /* 0x00000004110a8825 */ /* 0x000fe400078e0212 */
[----:B------:R-:W2:Y:S02]  /*06f0*/  @!P0 LDG.E R19, desc[UR6][R18.64] ;  /* 0x0000000612138981 */ /* 0x000ea4000c1e1900 */
[----:B------:R-:W-:Y:S02]  /*0700*/  IMAD.WIDE R2, R9, 0x4, R2 ;  /* 0x0000000409027825 */ /* 0x000fe400078e0202 */
[----:B------:R-:W3:Y:S02]  /*0710*/  @!P0 LDG.E R11, desc[UR6][R10.64] ;  /* 0x000000060a0b8981 */ /* 0x000ee4000c1e1900 */
[----:B------:R-:W-:Y:S02]  /*0720*/  IMAD.WIDE R4, R15, 0x4, R4 ;  /* 0x000000040f047825 */ /* 0x000fe400078e0204 */
[----:B------:R-:W3:Y:S04]  /*0730*/  @!P0 LDG.E R9, desc[UR6][R6.64+-0x4] ;  /* 0xfffffc0606098981 */ /* 0x000ee8000c1e1900 */
[----:B------:R-:W4:Y:S04]  /*0740*/  LDG.E R3, desc[UR6][R2.64] ;  /* 0x0000000602037981 */ /* 0x000f28000c1e1900 */
[----:B------:R-:W4:Y:S01]  /*0750*/  LDG.E R4, desc[UR6][R4.64] ;  /* 0x0000000604047981 */ /* 0x000f22000c1e1900 */
[----:B--2---:R-:W-:-:S04]  /*0760*/  @!P0 FFMA R14, R19, R14, R8 ;  /* 0x0000000e130e8223 */ /* 0x004fc80000000008 */
[----:B---3--:R-:W-:-:S04]  /*0770*/  @!P0 FFMA R8, R11, R9, R14 ;  /* 0x000000090b088223 */ /* 0x008fc8000000000e */
[----:B----4-:R-:W-:-:S07]  /*0780*/  FFMA R9, R3, R4, R8 ;  /* 0x0000000403097223 */ /* 0x010fce0000000008 */
.L_x_0:
[----:B------:R-:W0:Y:S08]  /*0790*/  LDC R5, c[0x0][0x398] ;  /* 0x0000e600ff057b82 */ /* 0x000e300000000800 */
[----:B------:R-:W1:Y:S01]  /*07a0*/  LDC.64 R2, c[0x0][0x390] ;  /* 0x0000e400ff027b82 */ /* 0x000e620000000a00 */
[----:B0-----:R-:W-:-:S05]  /*07b0*/  LEA R5, R0, R5, 0x1 ;  /* 0x0000000500057211 */ /* 0x001fca00078e08ff */
[----:B------:R-:W-:-:S04]  /*07c0*/  IMAD R13, R13, R5, R12 ;  /* 0x000000050d0d7224 */ /* 0x000fc800078e020c */
[----:B-1----:R-:W-:-:S05]  /*07d0*/  IMAD.WIDE R2, R13, 0x4, R2 ;  /* 0x000000040d027825 */ /* 0x002fca00078e0202 */
[----:B------:R-:W-:Y:S01]  /*07e0*/  STG.E desc[UR6][R2.64], R9 ;  /* 0x0000000902007986 */ /* 0x000fe2000c101906 */
[----:B------:R-:W-:Y:S05]  /*07f0*/  EXIT ;  /* 0x000000000000794d */ /* 0x000fea0003800000 */
.L_x_4:
[----:B------:R-:W-:-:S00]  /*0800*/  BRA `(.L_x_4) ;  /* 0xfffffffc00fc7947 */ /* 0x000fc0000383ffff */
[----:B------:R-:W-:-:S00]  /*0810*/  NOP ;  /* 0x0000000000007918 */ /* 0x000fc00000000000 */
        /* <DEDUP_REMOVED lines=14> */
.L_x_11:


//--------------------- .text._Z9kernelRowPfS_S_iii --------------------------
	.section	.text._Z9kernelRowPfS_S_iii,"ax",@progbits
	.align	128
        .global         _Z9kernelRowPfS_S_iii
        .type           _Z9kernelRowPfS_S_iii,@function
        .size           _Z9kernelRowPfS_S_iii,(.L_x_12 - _Z9kernelRowPfS_S_iii)
        .other          _Z9kernelRowPfS_S_iii,@"STO_CUDA_ENTRY STV_DEFAULT"
_Z9kernelRowPfS_S_iii:
.text._Z9kernelRowPfS_S_iii:
        /* <DEDUP_REMOVED lines=12> */
[----:B---3--:R-:W-:-:S04]  /*00c0*/  IADD3 R15, PT, PT, R0, UR4, RZ ;  /* 0x00000004000f7c10 */ /* 0x008fc8000fffe0ff */
[----:B------:R-:W-:Y:S01]  /*00d0*/  IADD3 R13, PT, PT, R15, R11, RZ ;  /* 0x0000000b0f0d7210 */ /* 0x000fe20007ffe0ff */
[----:B-1----:R-:W-:-:S05]  /*00e0*/  IMAD R10, R10, UR8, R3 ;  /* 0x000000080a0a7c24 */ /* 0x002fca000f8e0203 */
[----:B------:R-:W-:Y:S01]  /*00f0*/  IADD3 R10, PT, PT, R10, R11, RZ ;  /* 0x0000000b0a0a7210 */ /* 0x000fe20007ffe0ff */
[----:B----4-:R-:W-:Y:S06]  /*0100*/  @!P0 BRA `(.L_x_5) ;  /* 0x0000000800508947 */ /* 0x010fec0003800000 */
[----:B------:R-:W0:Y:S01]  /*0110*/  LDCU UR5, c[0x0][0x398] ;  /* 0x00007300ff0577ac */ /* 0x000e220008000800 */
[----:B------:R-:W1:Y:S01]  /*0120*/  LDC.64 R2, c[0x0][0x380] ;  /* 0x0000e000ff027b82 */ /* 0x000e620000000a00 */
[C---:B------:R-:W-:Y:S02]  /*0130*/  ISETP.GE.U32.AND P2, PT, R11.reuse, 0x8, PT ;  /* 0x000000080b00780c */ /* 0x040fe40003f46070 */
[C---:B------:R-:W-:Y:S02]  /*0140*/  SHF.L.U32 R16, R11.reuse, 0x1, RZ ;  /* 0x000000010b107819 */ /* 0x040fe400000006ff */
[----:B------:R-:W-:Y:S02]  /*0150*/  IADD3 R12, PT, PT, -R11, RZ, RZ ;  /* 0x000000ff0b0c7210 */ /* 0x000fe40007ffe1ff */
[C---:B------:R-:W-:Y:S01]  /*0160*/  LOP3.LUT R7, R16.reuse, 0x6, RZ, 0xc0, !PT ;  /* 0x0000000610077812 */ /* 0x040fe200078ec0ff */
[----:B------:R-:W2:Y:S01]  /*0170*/  LDC.64 R4, c[0x0][0x388] ;  /* 0x0000e200ff047b82 */ /* 0x000ea20000000a00 */
[----:B------:R-:W-:-:S02]  /*0180*/  LOP3.LUT R6, R16, 0xe, RZ, 0xc0, !PT ;  /* 0x0000000e10067812 */ /* 0x000fc400078ec0ff */
[----:B------:R-:W-:Y:S02]  /*0190*/  ISETP.GE.U32.AND P1, PT, R7, 0x3, PT ;  /* 0x000000030700780c */ /* 0x000fe40003f26070 */
[----:B------:R-:W-:Y:S02]  /*01a0*/  ISETP.GE.U32.AND P0, PT, R6, 0x7, PT ;  /* 0x000000070600780c */ /* 0x000fe40003f06070 */
[----:B------:R-:W-:Y:S02]  /*01b0*/  MOV R18, RZ ;  /* 0x000000ff00127202 */ /* 0x000fe40000000f00 */
[----:B0-----:R-:W-:-:S05]  /*01c0*/  IADD3 R7, PT, PT, R16, UR5, RZ ;  /* 0x0000000510077c10 */ /* 0x001fca000fffe0ff */
[----:B------:R-:W-:Y:S01]  /*01d0*/  IMAD R14, R10, R7, RZ ;  /* 0x000000070a0e7224 */ /* 0x000fe200078e02ff */
[----:B------:R-:W-:Y:S06]  /*01e0*/  @!P2 BRA `(.L_x_6) ;  /* 0x0000000000fca947 */ /* 0x000fec0003800000 */
[----:B------:R-:W-:Y:S02]  /*01f0*/  IADD3 R6, PT, PT, R16, 0x1, RZ ;  /* 0x0000000110067810 */ /* 0x000fe40007ffe0ff */
[----:B------:R-:W-:Y:S02]  /*0200*/  IADD3 R15, PT, PT, R15, R14, RZ ;  /* 0x0000000e0f0f7210 */ /* 0x000fe40007ffe0ff */
[----:B------:R-:W-:Y:S02]  /*0210*/  LOP3.LUT R6, R6, 0x7ffffff0, RZ, 0xc0, !PT ;  /* 0x7ffffff006067812 */ /* 0x000fe400078ec0ff */
[----:B------:R-:W-:Y:S02]  /*0220*/  MOV R18, RZ ;  /* 0x000000ff00127202 */ /* 0x000fe40000000f00 */
[----:B------:R-:W-:-:S07]  /*0230*/  IADD3 R17, PT, PT, -R6, RZ, RZ ;  /* 0x000000ff06117210 */ /* 0x000fce0007ffe1ff */
.L_x_7:
[----:B------:R-:W0:Y:S08]  /*0240*/  LDC.64 R8, c[0x0][0x380] ;  /* 0x0000e000ff087b82 */ /* 0x000e300000000a00 */
[----:B------:R-:W3:Y:S01]  /*0250*/  LDC.64 R6, c[0x0][0x388] ;  /* 0x0000e200ff067b82 */ /* 0x000ee20000000a00 */
[----:B0-----:R-:W-:-:S05]  /*0260*/  IMAD.WIDE R8, R15, 0x4, R8 ;  /* 0x000000040f087825 */ /* 0x001fca00078e0208 */
[----:B------:R-:W4:Y:S01]  /*0270*/  LDG.E R19, desc[UR6][R8.64] ;  /* 0x0000000608137981 */ /* 0x000f22000c1e1900 */
[----:B---3--:R-:W-:-:S03]  /*0280*/  IMAD.WIDE R6, R16, 0x4, R6 ;  /* 0x0000000410067825 */ /* 0x008fc600078e0206 */
[----:B------:R-:W3:Y:S04]  /*0290*/  LDG.E R23, desc[UR6][R8.64+0x4] ;  /* 0x0000040608177981 */ /* 0x000ee8000c1e1900 */
[----:B------:R-:W4:Y:S04]  /*02a0*/  LDG.E R22, desc[UR6][R6.64] ;  /* 0x0000000606167981 */ /* 0x000f28000c1e1900 */
[----:B------:R-:W3:Y:S04]  /*02b0*/  LDG.E R24, desc[UR6][R6.64+-0x4] ;  /* 0xfffffc0606187981 */ /* 0x000ee8000c1e1900 */
[----:B------:R-:W5:Y:S04]  /*02c0*/  LDG.E R21, desc[UR6][R8.64+0x8] ;  /* 0x0000080608157981 */ /* 0x000f68000c1e1900 */
[----:B------:R-:W5:Y:S04]  /*02d0*/  LDG.E R20, desc[UR6][R6.64+-0x8] ;  /* 0xfffff80606147981 */ /* 0x000f68000c1e1900 */
[----:B------:R-:W2:Y:S04]  /*02e0*/  LDG.E R25, desc[UR6][R8.64+0x14] ;  /* 0x0000140608197981 */ /* 0x000ea8000c1e1900 */
[----:B------:R-:W2:Y:S01]  /*02f0*/  LDG.E R26, desc[UR6][R6.64+-0x34] ;  /* 0xffffcc06061a7981 */ /* 0x000ea2000c1e1900 */
[----:B----4-:R-:W-:-:S03]  /*0300*/  FFMA R22, R19, R22, R18 ;  /* 0x0000001613167223 */ /* 0x010fc60000000012 */
[----:B------:R-:W4:Y:S01]  /*0310*/  LDG.E R18, desc[UR6][R8.64+0xc] ;  /* 0x00000c0608127981 */ /* 0x000f22000c1e1900 */
[----:B---3--:R-:W-:-:S03]  /*0320*/  FFMA R24, R23, R24, R22 ;  /* 0x0000001817187223 */ /* 0x008fc60000000016 */
[----:B------:R-:W4:Y:S04]  /*0330*/  LDG.E R19, desc[UR6][R6.64+-0xc] ;  /* 0xfffff40606137981 */ /* 0x000f28000c1e1900 */
[----:B------:R-:W3:Y:S04]  /*0340*/  LDG.E R22, desc[UR6][R8.64+0x10] ;  /* 0x0000100608167981 */ /* 0x000ee8000c1e1900 */
[----:B------:R-:W3:Y:S01]  /*0350*/  LDG.E R23, desc[UR6][R6.64+-0x10] ;  /* 0xfffff00606177981 */ /* 0x000ee2000c1e1900 */
[----:B-----5:R-:W-:-:S03]  /*0360*/  FFMA R27, R21, R20, R24 ;  /* 0x00000014151b7223 */ /* 0x020fc60000000018 */
[----:B------:R-:W2:Y:S04]  /*0370*/  LDG.E R24, desc[UR6][R6.64+-0x14] ;  /* 0xffffec0606187981 */ /* 0x000ea8000c1e1900 */
[----:B------:R-:W5:Y:S04]  /*0380*/  LDG.E R20, desc[UR6][R8.64+0x18] ;  /* 0x0000180608147981 */ /* 0x000f68000c1e1900 */
[----:B------:R-:W5:Y:S01]  /*0390*/  LDG.E R21, desc[UR6][R6.64+-0x18] ;  /* 0xffffe80606157981 */ /* 0x000f62000c1e1900 */
[----:B----4-:R-:W-:-:S03]  /*03a0*/  FFMA R19, R18, R19, R27 ;  /* 0x0000001312137223 */ /* 0x010fc6000000001b */
[----:B------:R-:W4:Y:S01]  /*03b0*/  LDG.E R18, desc[UR6][R8.64+0x1c] ;  /* 0x00001c0608127981 */ /* 0x000f22000c1e1900 */
[----:B---3--:R-:W-:-:S03]  /*03c0*/  FFMA R22, R22, R23, R19 ;  /* 0x0000001716167223 */ /* 0x008fc60000000013 */
[----:B------:R-:W4:Y:S01]  /*03d0*/  LDG.E R19, desc[UR6][R6.64+-0x1c] ;  /* 0xffffe40606137981 */ /* 0x000f22000c1e1900 */
[----:B--2---:R-:W-:-:S03]  /*03e0*/  FFMA R25, R25, R24, R22 ;  /* 0x0000001819197223 */ /* 0x004fc60000000016 */
[----:B------:R-:W2:Y:S04]  /*03f0*/  LDG.E R22, desc[UR6][R8.64+0x20] ;  /* 0x0000200608167981 */ /* 0x000ea8000c1e1900 */
[----:B------:R-:W2:Y:S01]  /*0400*/  LDG.E R23, desc[UR6][R6.64+-0x20] ;  /* 0xffffe00606177981 */ /* 0x000ea2000c1e1900 */
[----:B-----5:R-:W-:-:S03]  /*0410*/  FFMA R27, R20, R21, R25 ;  /* 0x00000015141b7223 */ /* 0x020fc60000000019 */
[----:B------:R-:W3:Y:S04]  /*0420*/  LDG.E R25, desc[UR6][R8.64+0x24] ;  /* 0x0000240608197981 */ /* 0x000ee8000c1e1900 */
[----:B------:R-:W3:Y:S04]  /*0430*/  LDG.E R24, desc[UR6][R6.64+-0x24] ;  /* 0xffffdc0606187981 */ /* 0x000ee8000c1e1900 */
[----:B------:R-:W5:Y:S04]  /*0440*/  LDG.E R20, desc[UR6][R8.64+0x28] ;  /* 0x0000280608147981 */ /* 0x000f68000c1e1900 */
[----:B------:R-:W5:Y:S01]  /*0450*/  LDG.E R21, desc[UR6][R6.64+-0x28] ;  /* 0xffffd80606157981 */ /* 0x000f62000c1e1900 */
[----:B----4-:R-:W-:-:S03]  /*0460*/  FFMA R19, R18, R19, R27 ;  /* 0x0000001312137223 */ /* 0x010fc6000000001b */
[----:B------:R-:W4:Y:S04]  /*0470*/  LDG.E R18, desc[UR6][R6.64+-0x2c] ;  /* 0xffffd40606127981 */ /* 0x000f28000c1e1900 */
[----:B------:R-:W4:Y:S01]  /*0480*/  LDG.E R27, desc[UR6][R6.64+-0x3c] ;  /* 0xffffc406061b7981 */ /* 0x000f22000c1e1900 */
[----:B--2---:R-:W-:-:S03]  /*0490*/  FFMA R22, R22, R23, R19 ;  /* 0x0000001716167223 */ /* 0x004fc60000000013 */
[----:B------:R-:W4:Y:S04]  /*04a0*/  LDG.E R19, desc[UR6][R8.64+0x2c] ;  /* 0x00002c0608137981 */ /* 0x000f28000c1e1900 */
[----:B------:R-:W2:Y:S01]  /*04b0*/  LDG.E R23, desc[UR6][R8.64+0x30] ;  /* 0x0000300608177981 */ /* 0x000ea2000c1e1900 */
[----:B---3--:R-:W-:-:S03]  /*04c0*/  FFMA R25, R25, R24, R22 ;  /* 0x0000001819197223 */ /* 0x008fc60000000016 */
[----:B------:R-:W2:Y:S04]  /*04d0*/  LDG.E R22, desc[UR6][R6.64+-0x30] ;  /* 0xffffd00606167981 */ /* 0x000ea8000c1e1900 */
[----:B------:R-:W3:Y:S01]  /*04e0*/  LDG.E R24, desc[UR6][R8.64+0x3c] ;  /* 0x00003c0608187981 */ /* 0x000ee2000c1e1900 */
[----:B-----5:R-:W-:-:S03]  /*04f0*/  FFMA R28, R20, R21, R25 ;  /* 0x00000015141c7223 */ /* 0x020fc60000000019 */
[----:B------:R-:W5:Y:S04]  /*0500*/  LDG.E R25, desc[UR6][R8.64+0x34] ;  /* 0x0000340608197981 */ /* 0x000f68000c1e1900 */
[----:B------:R-:W3:Y:S04]  /*0510*/  LDG.E R20, desc[UR6][R8.64+0x38] ;  /* 0x0000380608147981 */ /* 0x000ee8000c1e1900 */
[----:B------:R-:W3:Y:S01]  /*0520*/  LDG.E R21, desc[UR6][R6.64+-0x38] ;  /* 0xffffc80606157981 */ /* 0x000ee2000c1e1900 */
[----:B------:R-:W-:-:S04]  /*0530*/  IADD3 R17, PT, PT, R17, 0x10, RZ ;  /* 0x0000001011117810 */ /* 0x000fc80007ffe0ff */
[----:B------:R-:W-:Y:S02]  /*0540*/  ISETP.NE.AND P2, PT, R17, RZ, PT ;  /* 0x000000ff1100720c */ /* 0x000fe40003f45270 */
[----:B------:R-:W-:Y:S02]  /*0550*/  IADD3 R12, PT, PT, R12, 0x10, RZ ;  /* 0x000000100c0c7810 */ /* 0x000fe40007ffe0ff */
[----:B------:R-:W-:Y:S02]  /*0560*/  IADD3 R15, PT, PT, R15, 0x10, RZ ;  /* 0x000000100f0f7810 */ /* 0x000fe40007ffe0ff */
[----:B------:R-:W-:Y:S01]  /*0570*/  IADD3 R16, PT, PT, R16, -0x10, RZ ;  /* 0xfffffff010107810 */ /* 0x000fe20007ffe0ff */
[----:B----4-:R-:W-:-:S04]  /*0580*/  FFMA R18, R19, R18, R28 ;  /* 0x0000001213127223 */ /* 0x010fc8000000001c */
[----:B--2---:R-:W-:-:S04]  /*0590*/  FFMA R18, R23, R22, R18 ;  /* 0x0000001617127223 */ /* 0x004fc80000000012 */
[----:B-----5:R-:W-:-:S04]  /*05a0*/  FFMA R25, R25, R26, R18 ;  /* 0x0000001a19197223 */ /* 0x020fc80000000012 */
[----:B---3--:R-:W-:-:S04]  /*05b0*/  FFMA R21, R20, R21, R25 ;  /* 0x0000001514157223 */ /* 0x008fc80000000019 */
[----:B------:R-:W-:Y:S01]  /*05c0*/  FFMA R18, R24, R27, R21 ;  /* 0x0000001b18127223 */ /* 0x000fe20000000015 */
[----:B------:R-:W-:Y:S06]  /*05d0*/  @P2 BRA `(.L_x_7) ;  /* 0xfffffffc00182947 */ /* 0x000fec000383ffff */
.L_x_6:
[----:B------:R-:W-:Y:S01]  /*05e0*/  IADD3 R15, PT, PT, R13, R14, RZ ;  /* 0x0000000e0d0f7210 */ /* 0x000fe20007ffe0ff */
[----:B------:R-:W-:Y:S06]  /*05f0*/  @!P0 BRA `(.L_x_8) ;  /* 0x00000000007c8947 */ /* 0x000fec0003800000 */
[----:B------:R-:W0:Y:S01]  /*0600*/  LDC.64 R6, c[0x0][0x380] ;  /* 0x0000e000ff067b82 */ /* 0x000e220000000a00 */
[----:B------:R-:W-:Y:S02]  /*0610*/  IADD3 R17, PT, PT, R15, R12, RZ ;  /* 0x0000000c0f117210 */ /* 0x000fe40007ffe0ff */
[----:B------:R-:W-:-:S05]  /*0620*/  IADD3 R19, PT, PT, -R12, R11, RZ ;  /* 0x0000000b0c137210 */ /* 0x000fca0007ffe1ff */
        /* <DEDUP_REMOVED lines=10> */
[----:B------:R-:W2:Y:S04]  /*06d0*/  LDG.E R20, desc[UR6][R8.64+-0xc] ;  /* 0xfffff40608147981 */ /* 0x000ea8000c1e1900 */
[----:B------:R-:W2:Y:S04]  /*06e0*/  LDG.E R27, desc[UR6][R8.64+-0x18] ;  /* 0xffffe806081b7981 */ /* 0x000ea8000c1e1900 */
[----:B------:R-:W2:Y:S04]  /*06f0*/  LDG.E R25, desc[UR6][R6.64+0x1c] ;  /* 0x00001c0606197981 */ /* 0x000ea8000c1e1900 */
[----:B------:R-:W2:Y:S01]  /*0700*/  LDG.E R28, desc[UR6][R8.64+-0x1c] ;  /* 0xffffe406081c7981 */ /* 0x000ea2000c1e1900 */
[----:B----4-:R-:W-:-:S03]  /*0710*/  FFMA R22, R21, R22, R18 ;  /* 0x0000001615167223 */ /* 0x010fc60000000012 */
[----:B------:R-:W4:Y:S04]  /*0720*/  LDG.E R18, desc[UR6][R6.64+0x10] ;  /* 0x0000100606127981 */ /* 0x000f28000c1e1900 */
[----:B------:R-:W4:Y:S01]  /*0730*/  LDG.E R21, desc[UR6][R8.64+-0x10] ;  /* 0xfffff00608157981 */ /* 0x000f22000c1e1900 */
[----:B---3--:R-:W-:-:S03]  /*0740*/  FFMA R26, R23, R24, R22 ;  /* 0x00000018171a7223 */ /* 0x008fc60000000016 */
[----:B------:R-:W3:Y:S04]  /*0750*/  LDG.E R23, desc[UR6][R6.64+0x14] ;  /* 0x0000140606177981 */ /* 0x000ee8000c1e1900 */
[----:B------:R-:W3:Y:S04]  /*0760*/  LDG.E R24, desc[UR6][R8.64+-0x14] ;  /* 0xffffec0608187981 */ /* 0x000ee8000c1e1900 */
[----:B------:R-:W3:Y:S01]  /*0770*/  LDG.E R22, desc[UR6][R6.64+0x18] ;  /* 0x0000180606167981 */ /* 0x000ee2000c1e1900 */
[----:B-----5:R-:W-:-:S04]  /*0780*/  FFMA R16, R19, R16, R26 ;  /* 0x0000001013107223 */ /* 0x020fc8000000001a */
[----:B--2---:R-:W-:Y:S01]  /*0790*/  FFMA R17, R17, R20, R16 ;  /* 0x0000001411117223 */ /* 0x004fe20000000010 */
[----:B------:R-:W-:-:S03]  /*07a0*/  IADD3 R12, PT, PT, R12, 0x8, RZ ;  /* 0x000000080c0c7810 */ /* 0x000fc60007ffe0ff */
[----:B----4-:R-:W-:-:S04]  /*07b0*/  FFMA R18, R18, R21, R17 ;  /* 0x0000001512127223 */ /* 0x010fc80000000011 */
[----:B---3--:R-:W-:-:S04]  /*07c0*/  FFMA R23, R23, R24, R18 ;  /* 0x0000001817177223 */ /* 0x008fc80000000012 */
[----:B------:R-:W-:-:S04]  /*07d0*/  FFMA R22, R22, R27, R23 ;  /* 0x0000001b16167223 */ /* 0x000fc80000000017 */
[----:B------:R-:W-:-:S07]  /*07e0*/  FFMA R18, R25, R28, R22 ;  /* 0x0000001c19127223 */ /* 0x000fce0000000016 */
.L_x_8:
[----:B------:R-:W-:Y:S02]  /*07f0*/  @P1 IADD3 R7, PT, PT, R15, R12, RZ ;  /* 0x0000000c0f071210 */ /* 0x000fe40007ffe0ff */
[----:B------:R-:W-:-:S03]  /*0800*/  @P1 IADD3 R9, PT, PT, -R12, R11, RZ ;  /* 0x0000000b0c091210 */ /* 0x000fc60007ffe1ff */
[----:B-1----:R-:W-:Y:S01]  /*0810*/  @P1 IMAD.WIDE R6, R7, 0x4, R2 ;  /* 0x0000000407061825 */ /* 0x002fe200078e0202 */
[----:B------:R-:W0:Y:S01]  /*0820*/  LDCU.U16 UR5, c[0x0][0x3a0] ;  /* 0x00007400ff0577ac */ /* 0x000e220008000400 */
[----:B------:R-:W1:Y:S02]  /*0830*/  LDC.64 R2, c[0x0][0x380] ;  /* 0x0000e000ff027b82 */ /* 0x000e640000000a00 */
[----:B--2---:R-:W-:Y:S01]  /*0840*/  @P1 IMAD.WIDE R8, R9, 0x4, R4 ;  /* 0x0000000409081825 */ /* 0x004fe200078e0204 */
[----:B------:R-:W2:Y:S04]  /*0850*/  @P1 LDG.E R15, desc[UR6][R6.64] ;  /* 0x00000006060f1981 */ /* 0x000ea8000c1e1900 */
[----:B------:R-:W2:Y:S01]  /*0860*/  @P1 LDG.E R16, desc[UR6][R8.64] ;  /* 0x0000000608101981 */ /* 0x000ea2000c1e1900 */
[----:B------:R-:W3:Y:S03]  /*0870*/  LDC.64 R4, c[0x0][0x388] ;  /* 0x0000e200ff047b82 */ /* 0x000ee60000000a00 */
[----:B------:R-:W4:Y:S04]  /*0880*/  @P1 LDG.E R20, desc[UR6][R6.64+0x4] ;  /* 0x0000040606141981 */ /* 0x000f28000c1e1900 */
[----:B------:R-:W4:Y:S04]  /*0890*/  @P1 LDG.E R17, desc[UR6][R8.64+-0x4] ;  /* 0xfffffc0608111981 */ /* 0x000f28000c1e1900 */
[----:B------:R-:W5:Y:S04]  /*08a0*/  @P1 LDG.E R22, desc[UR6][R6.64+0x8] ;  /* 0x0000080606161981 */ /* 0x000f68000c1e1900 */
[----:B------:R-:W5:Y:S04]  /*08b0*/  @P1 LDG.E R19, desc[UR6][R8.64+-0x8] ;  /* 0xfffff80608131981 */ /* 0x000f68000c1e1900 */
[----:B------:R3:W5:Y:S04]  /*08c0*/  @P1 LDG.E R24, desc[UR6][R6.64+0xc] ;  /* 0x00000c0606181981 */ /* 0x000768000c1e1900 */
[----:B------:R-:W5:Y:S01]  /*08d0*/  @P1 LDG.E R21, desc[UR6][R8.64+-0xc] ;  /* 0xfffff40608151981 */ /* 0x000f62000c1e1900 */
[----:B------:R-:W-:Y:S01]  /*08e0*/  @P1 IADD3 R12, PT, PT, R12, 0x4, RZ ;  /* 0x000000040c0c1810 */ /* 0x000fe20007ffe0ff */
[----:B0-----:R-:W-:Y:S01]  /*08f0*/  USHF.L.U32 UR5, UR5, 0x1, URZ ;  /* 0x0000000105057899 */ /* 0x001fe200080006ff */
[----:B---3--:R-:W-:-:S02]  /*0900*/  IMAD.WIDE R4, R11, 0x4, R4 ;  /* 0x000000040b047825 */ /* 0x008fc400078e0204 */
[----:B------:R-:W-:Y:S01]  /*0910*/  IADD3 R7, PT, PT, R0, R11, R12 ;  /* 0x0000000b00077210 */ /* 0x000fe20007ffe00c */
[----:B------:R-:W-:-:S04]  /*0920*/  ULOP3.LUT UR5, UR5, 0x2, URZ, 0xe2, !UPT ;  /* 0x0000000205057892 */ /* 0x000fc8000f8ee2ff */
[----:B------:R-:W-:Y:S01]  /*0930*/  UIADD3 UR5, UPT, UPT, -UR5, URZ, URZ ;  /* 0x000000ff05057290 */ /* 0x000fe2000fffe1ff */
[----:B--2---:R-:W-:-:S04]  /*0940*/  @P1 FFMA R15, R15, R16, R18 ;  /* 0x000000100f0f1223 */ /* 0x004fc80000000012 */
[----:B----4-:R-:W-:-:S04]  /*0950*/  @P1 FFMA R15, R20, R17, R15 ;  /* 0x00000011140f1223 */ /* 0x010fc8000000000f */
[----:B-----5:R-:W-:Y:S01]  /*0960*/  @P1 FFMA R19, R22, R19, R15 ;  /* 0x0000001316131223 */ /* 0x020fe2000000000f */
[----:B------:R-:W-:-:S03]  /*0970*/  IADD3 R15, PT, PT, R14, UR4, R7 ;  /* 0x000000040e0f7c10 */ /* 0x000fc6000fffe007 */
[----:B-1----:R-:W-:-:S07]  /*0980*/  @P1 FFMA R18, R24, R21, R19 ;  /* 0x0000001518121223 */ /* 0x002fce0000000013 */
.L_x_9:
[----:B------:R-:W-:-:S04]  /*0990*/  IMAD.WIDE R6, R12, 0x4, RZ ;  /* 0x000000040c067825 */ /* 0x000fc800078e02ff */
[----:B------:R-:W-:Y:S01]  /*09a0*/  IMAD.WIDE R8, R15, 0x4, R2 ;  /* 0x000000040f087825 */ /* 0x000fe200078e0202 */
[----:B------:R-:W-:-:S04]  /*09b0*/  IADD3 R6, P0, PT, R4, -R6, RZ ;  /* 0x8000000604067210 */ /* 0x000fc80007f1e0ff */
[----:B------:R-:W-:Y:S01]  /*09c0*/  IADD3.X R7, PT, PT, R5, ~R7, RZ, P0, !PT ;  /* 0x8000000705077210 */ /* 0x000fe200007fe4ff */
[----:B------:R-:W2:Y:S04]  /*09d0*/  LDG.E R9, desc[UR6][R8.64] ;  /* 0x0000000608097981 */ /* 0x000ea8000c1e1900 */
[----:B------:R-:W2:Y:S01]  /*09e0*/  LDG.E R6, desc[UR6][R6.64] ;  /* 0x0000000606067981 */ /* 0x000ea2000c1e1900 */
[----:B------:R-:W-:Y:S01]  /*09f0*/  UIADD3 UR5, UPT, UPT, UR5, 0x1, URZ ;  /* 0x0000000105057890 */ /* 0x000fe2000fffe0ff */
[----:B------:R-:W-:Y:S02]  /*0a00*/  IADD3 R12, PT, PT, R12, 0x1, RZ ;  /* 0x000000010c0c7810 */ /* 0x000fe40007ffe0ff */
[----:B------:R-:W-:Y:S01]  /*0a10*/  IADD3 R15, PT, PT, R15, 0x1, RZ ;  /* 0x000000010f0f7810 */ /* 0x000fe20007ffe0ff */
[----:B------:R-:W-:Y:S01]  /*0a20*/  UISETP.NE.AND UP0, UPT, UR5, 0x1, UPT ;  /* 0x000000010500788c */ /* 0x000fe2000bf05270 */
[----:B--2---:R-:W-:-:S08]  /*0a30*/  FFMA R18, R9, R6, R18 ;  /* 0x0000000609127223 */ /* 0x004fd00000000012 */
[----:B------:R-:W-:Y:S05]  /*0a40*/  BRA.U UP0, `(.L_x_9) ;  /* 0xfffffffd00d07547 */ /* 0x000fea000b83ffff */
.L_x_5:
[----:B------:R-:W0:Y:S08]  /*0a50*/  LDC R0, c[0x0][0x398] ;  /* 0x0000e600ff007b82 */ /* 0x000e300000000800 */
[----:B------:R-:W1:Y:S01]  /*0a60*/  LDC.64 R2, c[0x0][0x390] ;  /* 0x0000e400ff027b82 */ /* 0x000e620000000a00 */
[----:B0-----:R-:W-:-:S05]  /*0a70*/  LEA R11, R11, R0, 0x1 ;  /* 0x000000000b0b7211 */ /* 0x001fca00078e08ff */
[----:B------:R-:W-:-:S04]  /*0a80*/  IMAD R11, R10, R11, R13 ;  /* 0x0000000b0a0b7224 */ /* 0x000fc800078e020d */
[----:B-1----:R-:W-:-:S05]  /*0a90*/  IMAD.WIDE R2, R11, 0x4, R2 ;  /* 0x000000040b027825 */ /* 0x002fca00078e0202 */
[----:B------:R-:W-:Y:S01]  /*0aa0*/  STG.E desc[UR6][R2.64], R18 ;  /* 0x0000001202007986 */ /* 0x000fe2000c101906 */
[----:B------:R-:W-:Y:S05]  /*0ab0*/  EXIT ;  /* 0x000000000000794d */ /* 0x000fea0003800000 */
.L_x_10:
        /* <DEDUP_REMOVED lines=12> */
.L_x_12:


//--------------------- .nv.shared.reserved.0     --------------------------
	.section	.nv.shared.reserved.0,"aw",@nobits
	.weak		__nv_reservedSMEM_offset_0_alias
	.size		__nv_reservedSMEM_offset_0_alias, 0, 64
	.other		__nv_reservedSMEM_offset_0_alias,@"STO_CUDA_RESERVED_SHARED STV_DEFAULT"
__nv_reservedSMEM_offset_0_alias:
	.zero		0
	.zero		64


//--------------------- .nv.constant0._Z12kernelColumnPfS_S_iii --------------------------
	.section	.nv.constant0._Z12kernelColumnPfS_S_iii,"a",@progbits
	.sectionflags	@""
	.align	4
.nv.constant0._Z12kernelColumnPfS_S_iii:
	.zero		932


//--------------------- .nv.constant0._Z9kernelRowPfS_S_iii --------------------------
	.section	.nv.constant0._Z9kernelRowPfS_S_iii,"a",@progbits
	.sectionflags	@""
	.align	4
.nv.constant0._Z9kernelRowPfS_S_iii:
	.zero		932


//--------------------- SYMBOLS --------------------------

	.type		.nv.reservedSmem.offset0,@object
	.size		.nv.reservedSmem.offset0,0x4
